//
// Generated by NVIDIA NVVM Compiler
//
// Compiler Build ID: CL-36424714
// Cuda compilation tools, release 13.0, V13.0.88
// Based on NVVM 20.0.0
//

.version 9.0
.target sm_100
.address_size 64

	// .globl	_Z10blurKernelPhS_i

.visible .entry _Z10blurKernelPhS_i(
	.param .u64 .ptr .align 1 _Z10blurKernelPhS_i_param_0,
	.param .u64 .ptr .align 1 _Z10blurKernelPhS_i_param_1,
	.param .u32 _Z10blurKernelPhS_i_param_2
)
{
	.reg .pred 	%p<25>;
	.reg .b16 	%rs<5>;
	.reg .b32 	%r<218>;
	.reg .b64 	%rd<37>;

	ld.param.u64 	%rd3, [_Z10blurKernelPhS_i_param_0];
	ld.param.u64 	%rd2, [_Z10blurKernelPhS_i_param_1];
	ld.param.u32 	%r106, [_Z10blurKernelPhS_i_param_2];
	cvta.to.global.u64 	%rd1, %rd3;
	mov.u32 	%r107, %ctaid.x;
	mov.u32 	%r108, %ntid.x;
	mov.u32 	%r109, %tid.x;
	mad.lo.s32 	%r1, %r107, %r108, %r109;
	mov.u32 	%r110, %ctaid.y;
	mov.u32 	%r111, %ntid.y;
	mov.u32 	%r112, %tid.y;
	mad.lo.s32 	%r113, %r110, %r111, %r112;
	setp.gt.s32 	%p1, %r1, 9999;
	setp.gt.u32 	%p2, %r113, 9999;
	or.pred  	%p3, %p1, %p2;
	@%p3 bra 	$L__BB0_44;
	neg.s32 	%r3, %r106;
	setp.lt.s32 	%p4, %r106, 0;
	@%p4 bra 	$L__BB0_43;
	shl.b32 	%r115, %r106, 1;
	and.b32  	%r4, %r115, 6;
	and.b32  	%r5, %r106, 1;
	sub.s32 	%r6, 3, %r106;
	and.b32  	%r116, %r115, -8;
	neg.s32 	%r7, %r116;
	sub.s32 	%r9, %r1, %r106;
	add.s32 	%r8, %r9, 3;
	mov.b32 	%r196, 0;
	mov.u32 	%r170, %r3;
	mov.u32 	%r197, %r196;
$L__BB0_3:
	setp.lt.u32 	%p5, %r106, 4;
	add.s32 	%r13, %r170, %r113;
	mul.lo.s32 	%r14, %r13, 10000;
	mov.u32 	%r206, %r3;
	@%p5 bra 	$L__BB0_23;
	add.s32 	%r174, %r8, %r14;
	mov.u32 	%r173, %r9;
	mov.u32 	%r175, %r7;
	mov.u32 	%r176, %r6;
$L__BB0_5:
	.pragma "nounroll";
	max.u32 	%r117, %r13, %r173;
	setp.gt.u32 	%p6, %r117, 9999;
	@%p6 bra 	$L__BB0_7;
	add.s32 	%r118, %r174, -3;
	cvt.u64.u32 	%rd4, %r118;
	add.s64 	%rd5, %rd1, %rd4;
	ld.global.u8 	%r119, [%rd5];
	add.s32 	%r197, %r197, %r119;
	add.s32 	%r196, %r196, 1;
$L__BB0_7:
	add.s32 	%r120, %r173, 1;
	max.u32 	%r121, %r13, %r120;
	setp.gt.u32 	%p7, %r121, 9999;
	@%p7 bra 	$L__BB0_9;
	add.s32 	%r122, %r174, -2;
	cvt.u64.u32 	%rd6, %r122;
	add.s64 	%rd7, %rd1, %rd6;
	ld.global.u8 	%r123, [%rd7];
	add.s32 	%r197, %r197, %r123;
	add.s32 	%r196, %r196, 1;
$L__BB0_9:
	add.s32 	%r124, %r173, 2;
	max.u32 	%r125, %r13, %r124;
	setp.gt.u32 	%p8, %r125, 9999;
	@%p8 bra 	$L__BB0_11;
	add.s32 	%r126, %r174, -1;
	cvt.u64.u32 	%rd8, %r126;
	add.s64 	%rd9, %rd1, %rd8;
	ld.global.u8 	%r127, [%rd9];
	add.s32 	%r197, %r197, %r127;
	add.s32 	%r196, %r196, 1;
$L__BB0_11:
	add.s32 	%r128, %r173, 3;
	max.u32 	%r129, %r13, %r128;
	setp.gt.u32 	%p9, %r129, 9999;
	@%p9 bra 	$L__BB0_13;
	cvt.u64.u32 	%rd10, %r174;
	add.s64 	%rd11, %rd1, %rd10;
	ld.global.u8 	%r130, [%rd11];
	add.s32 	%r197, %r197, %r130;
	add.s32 	%r196, %r196, 1;
$L__BB0_13:
	add.s32 	%r131, %r173, 4;
	max.u32 	%r132, %r13, %r131;
	setp.gt.u32 	%p10, %r132, 9999;
	@%p10 bra 	$L__BB0_15;
	add.s32 	%r133, %r174, 1;
	cvt.u64.u32 	%rd12, %r133;
	add.s64 	%rd13, %rd1, %rd12;
	ld.global.u8 	%r134, [%rd13];
	add.s32 	%r197, %r197, %r134;
	add.s32 	%r196, %r196, 1;
$L__BB0_15:
	add.s32 	%r135, %r173, 5;
	max.u32 	%r136, %r13, %r135;
	setp.gt.u32 	%p11, %r136, 9999;
	@%p11 bra 	$L__BB0_17;
	add.s32 	%r137, %r174, 2;
	cvt.u64.u32 	%rd14, %r137;
	add.s64 	%rd15, %rd1, %rd14;
	ld.global.u8 	%r138, [%rd15];
	add.s32 	%r197, %r197, %r138;
	add.s32 	%r196, %r196, 1;
$L__BB0_17:
	add.s32 	%r139, %r173, 6;
	max.u32 	%r140, %r13, %r139;
	setp.gt.u32 	%p12, %r140, 9999;
	@%p12 bra 	$L__BB0_19;
	add.s32 	%r141, %r174, 3;
	cvt.u64.u32 	%rd16, %r141;
	add.s64 	%rd17, %rd1, %rd16;
	ld.global.u8 	%r142, [%rd17];
	add.s32 	%r197, %r197, %r142;
	add.s32 	%r196, %r196, 1;
$L__BB0_19:
	add.s32 	%r143, %r173, 7;
	max.u32 	%r144, %r13, %r143;
	setp.gt.u32 	%p13, %r144, 9999;
	@%p13 bra 	$L__BB0_21;
	add.s32 	%r145, %r174, 4;
	cvt.u64.u32 	%rd18, %r145;
	add.s64 	%rd19, %rd1, %rd18;
	ld.global.u8 	%r146, [%rd19];
	add.s32 	%r197, %r197, %r146;
	add.s32 	%r196, %r196, 1;
$L__BB0_21:
	add.s32 	%r176, %r176, 8;
	add.s32 	%r175, %r175, 8;
	add.s32 	%r174, %r174, 8;
	add.s32 	%r173, %r173, 8;
	setp.ne.s32 	%p14, %r175, 0;
	@%p14 bra 	$L__BB0_5;
	add.s32 	%r206, %r176, -3;
$L__BB0_23:
	setp.lt.u32 	%p15, %r4, 3;
	@%p15 bra 	$L__BB0_33;
	add.s32 	%r62, %r206, %r1;
	max.u32 	%r147, %r13, %r62;
	setp.gt.u32 	%p16, %r147, 9999;
	@%p16 bra 	$L__BB0_26;
	add.s32 	%r148, %r62, %r14;
	cvt.u64.u32 	%rd20, %r148;
	add.s64 	%rd21, %rd1, %rd20;
	ld.global.u8 	%r149, [%rd21];
	add.s32 	%r197, %r197, %r149;
	add.s32 	%r196, %r196, 1;
$L__BB0_26:
	add.s32 	%r67, %r62, 1;
	max.u32 	%r150, %r13, %r67;
	setp.gt.u32 	%p17, %r150, 9999;
	@%p17 bra 	$L__BB0_28;
	add.s32 	%r151, %r67, %r14;
	cvt.u64.u32 	%rd22, %r151;
	add.s64 	%rd23, %rd1, %rd22;
	ld.global.u8 	%r152, [%rd23];
	add.s32 	%r197, %r197, %r152;
	add.s32 	%r196, %r196, 1;
$L__BB0_28:
	add.s32 	%r72, %r62, 2;
	max.u32 	%r153, %r13, %r72;
	setp.gt.u32 	%p18, %r153, 9999;
	@%p18 bra 	$L__BB0_30;
	add.s32 	%r154, %r72, %r14;
	cvt.u64.u32 	%rd24, %r154;
	add.s64 	%rd25, %rd1, %rd24;
	ld.global.u8 	%r155, [%rd25];
	add.s32 	%r197, %r197, %r155;
	add.s32 	%r196, %r196, 1;
$L__BB0_30:
	add.s32 	%r77, %r62, 3;
	max.u32 	%r156, %r13, %r77;
	setp.gt.u32 	%p19, %r156, 9999;
	@%p19 bra 	$L__BB0_32;
	add.s32 	%r157, %r77, %r14;
	cvt.u64.u32 	%rd26, %r157;
	add.s64 	%rd27, %rd1, %rd26;
	ld.global.u8 	%r158, [%rd27];
	add.s32 	%r197, %r197, %r158;
	add.s32 	%r196, %r196, 1;
$L__BB0_32:
	add.s32 	%r206, %r206, 4;
$L__BB0_33:
	setp.eq.s32 	%p20, %r5, 0;
	@%p20 bra 	$L__BB0_39;
	add.s32 	%r86, %r206, %r1;
	max.u32 	%r159, %r13, %r86;
	setp.gt.u32 	%p21, %r159, 9999;
	@%p21 bra 	$L__BB0_36;
	add.s32 	%r160, %r86, %r14;
	cvt.u64.u32 	%rd28, %r160;
	add.s64 	%rd29, %rd1, %rd28;
	ld.global.u8 	%r161, [%rd29];
	add.s32 	%r197, %r197, %r161;
	add.s32 	%r196, %r196, 1;
$L__BB0_36:
	add.s32 	%r91, %r86, 1;
	max.u32 	%r162, %r13, %r91;
	setp.gt.u32 	%p22, %r162, 9999;
	@%p22 bra 	$L__BB0_38;
	add.s32 	%r163, %r91, %r14;
	cvt.u64.u32 	%rd30, %r163;
	add.s64 	%rd31, %rd1, %rd30;
	ld.global.u8 	%r164, [%rd31];
	add.s32 	%r197, %r197, %r164;
	add.s32 	%r196, %r196, 1;
$L__BB0_38:
	add.s32 	%r206, %r206, 2;
$L__BB0_39:
	add.s32 	%r100, %r206, %r1;
	max.u32 	%r165, %r13, %r100;
	setp.gt.u32 	%p23, %r165, 9999;
	@%p23 bra 	$L__BB0_41;
	add.s32 	%r166, %r100, %r14;
	cvt.u64.u32 	%rd32, %r166;
	add.s64 	%rd33, %rd1, %rd32;
	ld.global.u8 	%r167, [%rd33];
	add.s32 	%r197, %r197, %r167;
	add.s32 	%r196, %r196, 1;
$L__BB0_41:
	add.s32 	%r105, %r170, 1;
	setp.ne.s32 	%p24, %r170, %r106;
	mov.u32 	%r170, %r105;
	@%p24 bra 	$L__BB0_3;
	div.s32 	%r168, %r197, %r196;
	cvt.u16.u32 	%rs4, %r168;
$L__BB0_43:
	mad.lo.s32 	%r169, %r113, 10000, %r1;
	cvt.s64.s32 	%rd34, %r169;
	cvta.to.global.u64 	%rd35, %rd2;
	add.s64 	%rd36, %rd35, %rd34;
	st.global.u8 	[%rd36], %rs4;
$L__BB0_44:
	ret;

}


// ===== COMPILED SASS (sm_100) =====

	.target	sm_100

	.elftype	@"ET_EXEC"


//--------------------- .note.nv.tkinfo           --------------------------
	.section	.note.nv.tkinfo,"",@"SHT_NOTE"
	.sectionflags	@"SHF_NOTE_NV_TKINFO"
	.tkinfo
        /*0018*/ 	.word	0x00000002
        /*0030*/ 	.string	""
        /*0030*/ 	.string	"ptxas"
        /*0030*/ 	.string	"Cuda compilation tools, release 13.0, V13.0.88"
        /*0030*/ 	.string	"Build cuda_13.0.r13.0/compiler.36424714_0"
        /*0030*/ 	.string	"-arch sm_100 -m 64 "



//--------------------- .note.nv.cuinfo           --------------------------
	.section	.note.nv.cuinfo,"",@"SHT_NOTE"
	.sectionflags	@"SHF_NOTE_NV_CUINFO"
        /*0018*/ 	.short	0x0002
        /*001a*/ 	.short	0x0064
        /*001c*/ 	.short	0x0082
	.zero		2


//--------------------- .nv.info                  --------------------------
	.section	.nv.info,"",@"SHT_CUDA_INFO"
	.align	4


	//----- nvinfo : EIATTR_REGCOUNT
	.align		4
        /*0000*/ 	.byte	0x04, 0x2f
        /*0002*/ 	.short	(.L_1 - .L_0)
	.align		4
.L_0:
        /*0004*/ 	.word	index@(_Z10blurKernelPhS_i)
        /*0008*/ 	.word	0x00000020


	//----- nvinfo : EIATTR_FRAME_SIZE
	.align		4
.L_1:
        /*000c*/ 	.byte	0x04, 0x11
        /*000e*/ 	.short	(.L_3 - .L_2)
	.align		4
.L_2:
        /*0010*/ 	.word	index@(_Z10blurKernelPhS_i)
        /*0014*/ 	.word	0x00000000


	//----- nvinfo : EIATTR_MIN_STACK_SIZE
	.align		4
.L_3:
        /*0018*/ 	.byte	0x04, 0x12
        /*001a*/ 	.short	(.L_5 - .L_4)
	.align		4
.L_4:
        /*001c*/ 	.word	index@(_Z10blurKernelPhS_i)
        /*0020*/ 	.word	0x00000000
.L_5:


//--------------------- .nv.compat                --------------------------
	.section	.nv.compat,"",@"SHT_CUDA_COMPAT_INFO"
	.align	4
        /*0000*/ 	.byte	0x02, 0x09, 0x00, 0x00, 0x02, 0x02, 0x01, 0x00, 0x02, 0x05, 0x05, 0x00, 0x03, 0x07, 0x01, 0x01
        /*0010*/ 	.byte	0x02, 0x03, 0x00, 0x00, 0x02, 0x06, 0x01, 0x00, 0x04, 0x0b, 0x08, 0x00, 0x09, 0x00, 0x00, 0x00
        /*0020*/ 	.byte	0x00, 0x00, 0x00, 0x00


//--------------------- .nv.info._Z10blurKernelPhS_i --------------------------
	.section	.nv.info._Z10blurKernelPhS_i,"",@"SHT_CUDA_INFO"
	.sectionflags	@""
	.align	4


	//----- nvinfo : EIATTR_CUDA_API_VERSION
	.align		4
        /*0000*/ 	.byte	0x04, 0x37
        /*0002*/ 	.short	(.L_7 - .L_6)
.L_6:
        /*0004*/ 	.word	0x00000082


	//----- nvinfo : EIATTR_KPARAM_INFO
	.align		4
.L_7:
        /*0008*/ 	.byte	0x04, 0x17
        /*000a*/ 	.short	(.L_9 - .L_8)
.L_8:
        /*000c*/ 	.word	0x00000000
        /*0010*/ 	.short	0x0002
        /*0012*/ 	.short	0x0010
        /*0014*/ 	.byte	0x00, 0xf0, 0x11, 0x00


	//----- nvinfo : EIATTR_KPARAM_INFO
	.align		4
.L_9:
        /*0018*/ 	.byte	0x04, 0x17
        /*001a*/ 	.short	(.L_11 - .L_10)
.L_10:
        /*001c*/ 	.word	0x00000000
        /*0020*/ 	.short	0x0001
        /*0022*/ 	.short	0x0008
        /*0024*/ 	.byte	0x00, 0xf5, 0x21, 0x00


	//----- nvinfo : EIATTR_KPARAM_INFO
	.align		4
.L_11:
        /*0028*/ 	.byte	0x04, 0x17
        /*002a*/ 	.short	(.L_13 - .L_12)
.L_12:
        /*002c*/ 	.word	0x00000000
        /*0030*/ 	.short	0x0000
        /*0032*/ 	.short	0x0000
        /*0034*/ 	.byte	0x00, 0xf5, 0x21, 0x00


	//----- nvinfo : EIATTR_SPARSE_MMA_MASK
	.align		4
.L_13:
        /*0038*/ 	.byte	0x03, 0x50
        /*003a*/ 	.short	0x0000


	//----- nvinfo : EIATTR_MAXREG_COUNT
	.align		4
        /*003c*/ 	.byte	0x03, 0x1b
        /*003e*/ 	.short	0x00ff


	//----- nvinfo : EIATTR_MERCURY_ISA_VERSION
	.align		4
        /*0040*/ 	.byte	0x03, 0x5f
        /*0042*/ 	.short	0x0101


	//----- nvinfo : EIATTR_VRC_CTA_INIT_COUNT
	.align		4
        /*0044*/ 	.byte	0x02, 0x4a
	.zero		1
	.zero		1


	//----- nvinfo : EIATTR_EXIT_INSTR_OFFSETS
	.align		4
        /*0048*/ 	.byte	0x04, 0x1c
        /*004a*/ 	.short	(.L_15 - .L_14)


	//   ....[0]....
.L_14:
        /*004c*/ 	.word	0x000000b0


	//   ....[1]....
        /*0050*/ 	.word	0x00000e70


	//----- nvinfo : EIATTR_CRS_STACK_SIZE
	.align		4
.L_15:
        /*0054*/ 	.byte	0x04, 0x1e
        /*0056*/ 	.short	(.L_17 - .L_16)
.L_16:
        /*0058*/ 	.word	0x00000000


	//----- nvinfo : EIATTR_CBANK_PARAM_SIZE
	.align		4
.L_17:
        /*005c*/ 	.byte	0x03, 0x19
        /*005e*/ 	.short	0x0014


	//----- nvinfo : EIATTR_PARAM_CBANK
	.align		4
        /*0060*/ 	.byte	0x04, 0x0a
        /*0062*/ 	.short	(.L_19 - .L_18)
	.align		4
.L_18:
        /*0064*/ 	.word	index@(.nv.constant0._Z10blurKernelPhS_i)
        /*0068*/ 	.short	0x0380
        /*006a*/ 	.short	0x0014


	//----- nvinfo : EIATTR_SW_WAR
	.align		4
.L_19:
        /*006c*/ 	.byte	0x04, 0x36
        /*006e*/ 	.short	(.L_21 - .L_20)
.L_20:
        /*0070*/ 	.word	0x00000008
.L_21:


//--------------------- .nv.callgraph             --------------------------
	.section	.nv.callgraph,"",@"SHT_CUDA_CALLGRAPH"
	.align	4
	.sectionentsize	8
	.align		4
        /*0000*/ 	.word	0x00000000
	.align		4
        /*0004*/ 	.word	0xffffffff
	.align		4
        /*0008*/ 	.word	0x00000000
	.align		4
        /*000c*/ 	.word	0xfffffffe
	.align		4
        /*0010*/ 	.word	0x00000000
	.align		4
        /*0014*/ 	.word	0xfffffffd
	.align		4
        /*0018*/ 	.word	0x00000000
	.align		4
        /*001c*/ 	.word	0xfffffffc


//--------------------- .text._Z10blurKernelPhS_i --------------------------
	.section	.text._Z10blurKernelPhS_i,"ax",@progbits
	.align	128
        .global         _Z10blurKernelPhS_i
        .type           _Z10blurKernelPhS_i,@function
        .size           _Z10blurKernelPhS_i,(.L_x_9 - _Z10blurKernelPhS_i)
        .other          _Z10blurKernelPhS_i,@"STO_CUDA_ENTRY STV_DEFAULT"
_Z10blurKernelPhS_i:
.text._Z10blurKernelPhS_i:
[----:B------:R-:W-:Y:S01]  /*0000*/  LDC R1, c[0x0][0x37c] ;  /* 0x0000df00ff017b82 */ /* 0x000fe20000000800 */
[----:B------:R-:W0:Y:S07]  /*0010*/  S2R R5, SR_TID.Y ;  /* 0x0000000000057919 */ /* 0x000e2e0000002200 */
[----:B------:R-:W1:Y:S01]  /*0020*/  LDC R3, c[0x0][0x360] ;  /* 0x0000d800ff037b82 */ /* 0x000e620000000800 */
[----:B------:R-:W1:Y:S07]  /*0030*/  S2R R2, SR_TID.X ;  /* 0x0000000000027919 */ /* 0x000e6e0000002100 */
[----:B------:R-:W0:Y:S08]  /*0040*/  S2UR UR5, SR_CTAID.Y ;  /* 0x00000000000579c3 */ /* 0x000e300000002600 */
[----:B------:R-:W0:Y:S08]  /*0050*/  LDC R0, c[0x0][0x364] ;  /* 0x0000d900ff007b82 */ /* 0x000e300000000800 */
[----:B------:R-:W1:Y:S01]  /*0060*/  S2UR UR4, SR_CTAID.X ;  /* 0x00000000000479c3 */ /* 0x000e620000002500 */
[----:B0-----:R-:W-:-:S05]  /*0070*/  IMAD R0, R0, UR5, R5 ;  /* 0x0000000500007c24 */ /* 0x001fca000f8e0205 */
[----:B------:R-:W-:Y:S01]  /*0080*/  ISETP.GT.U32.AND P0, PT, R0, 0x270f, PT ;  /* 0x0000270f0000780c */ /* 0x000fe20003f04070 */
[----:B-1----:R-:W-:-:S05]  /*0090*/  IMAD R3, R3, UR4, R2 ;  /* 0x0000000403037c24 */ /* 0x002fca000f8e0202 */
[----:B------:R-:W-:-:S13]  /*00a0*/  ISETP.GT.OR P0, PT, R3, 0x270f, P0 ;  /* 0x0000270f0300780c */ /* 0x000fda0000704670 */
[----:B------:R-:W-:Y:S05]  /*00b0*/  @P0 EXIT ;  /* 0x000000000000094d */ /* 0x000fea0003800000 */
[----:B------:R-:W0:Y:S01]  /*00c0*/  LDCU UR7, c[0x0][0x390] ;  /* 0x00007200ff0777ac */ /* 0x000e220008000800 */
[----:B------:R-:W1:Y:S01]  /*00d0*/  LDCU.64 UR10, c[0x0][0x358] ;  /* 0x00006b00ff0a77ac */ /* 0x000e620008000a00 */
[----:B0-----:R-:W-:-:S09]  /*00e0*/  UISETP.GE.AND UP0, UPT, UR7, URZ, UPT ;  /* 0x000000ff0700728c */ /* 0x001fd2000bf06270 */
[----:B-1----:R-:W-:Y:S05]  /*00f0*/  BRA.U !UP0, `(.L_x_0) ;  /* 0x0000000d08487547 */ /* 0x002fea000b800000 */
[----:B------:R-:W-:Y:S02]  /*0100*/  USHF.L.U32 UR4, UR7, 0x1, URZ ;  /* 0x0000000107047899 */ /* 0x000fe400080006ff */
[----:B------:R-:W-:Y:S01]  /*0110*/  VIADD R2, R3, -UR7 ;  /* 0x8000000703027c36 */ /* 0x000fe20008000000 */
[----:B------:R-:W-:Y:S01]  /*0120*/  UIADD3 UR8, UPT, UPT, -UR7, URZ, URZ ;  /* 0x000000ff07087290 */ /* 0x000fe2000fffe1ff */
[----:B------:R-:W-:Y:S01]  /*0130*/  CS2R R4, SRZ ;  /* 0x0000000000047805 */ /* 0x000fe2000001ff00 */
[----:B------:R-:W-:Y:S01]  /*0140*/  ULOP3.LUT UR6, UR4, 0xfffffff8, URZ, 0xc0, !UPT ;  /* 0xfffffff804067892 */ /* 0x000fe2000f8ec0ff */
[----:B------:R-:W-:Y:S01]  /*0150*/  VIADD R6, R2, 0x3 ;  /* 0x0000000302067836 */ /* 0x000fe20000000000 */
[----:B------:R-:W-:Y:S02]  /*0160*/  ULOP3.LUT UR4, UR4, 0x6, URZ, 0xc0, !UPT ;  /* 0x0000000604047892 */ /* 0x000fe4000f8ec0ff */
[----:B------:R-:W-:Y:S02]  /*0170*/  UIADD3 UR5, UPT, UPT, -UR7, 0x3, URZ ;  /* 0x0000000307057890 */ /* 0x000fe4000fffe1ff */
[----:B------:R-:W-:-:S02]  /*0180*/  UISETP.GE.U32.AND UP1, UPT, UR4, 0x3, UPT ;  /* 0x000000030400788c */ /* 0x000fc4000bf26070 */
[----:B------:R-:W-:Y:S01]  /*0190*/  UIADD3 UR9, UPT, UPT, -UR6, URZ, URZ ;  /* 0x000000ff06097290 */ /* 0x000fe2000fffe1ff */
[----:B------:R-:W-:-:S11]  /*01a0*/  UMOV UR4, UR8 ;  /* 0x0000000800047c82 */ /* 0x000fd60008000000 */
.L_x_7:
[----:B------:R-:W0:Y:S01]  /*01b0*/  LDCU UR7, c[0x0][0x390] ;  /* 0x00007200ff0777ac */ /* 0x000e220008000800 */
[----:B------:R-:W-:Y:S01]  /*01c0*/  VIADD R7, R0, UR4 ;  /* 0x0000000400077c36 */ /* 0x000fe20008000000 */
[----:B------:R-:W-:Y:S01]  /*01d0*/  UMOV UR6, UR4 ;  /* 0x0000000400067c82 */ /* 0x000fe20008000000 */
[----:B------:R-:W-:Y:S02]  /*01e0*/  UIADD3 UR4, UPT, UPT, UR4, 0x1, URZ ;  /* 0x0000000104047890 */ /* 0x000fe4000fffe0ff */
[----:B0-----:R-:W-:Y:S02]  /*01f0*/  UISETP.GE.U32.AND UP2, UPT, UR7, 0x4, UPT ;  /* 0x000000040700788c */ /* 0x001fe4000bf46070 */
[----:B------:R-:W-:-:S03]  /*0200*/  UISETP.NE.AND UP0, UPT, UR6, UR7, UPT ;  /* 0x000000070600728c */ /* 0x000fc6000bf05270 */
[----:B------:R-:W-:-:S04]  /*0210*/  UMOV UR6, UR8 ;  /* 0x0000000800067c82 */ /* 0x000fc80008000000 */
[----:B------:R-:W-:Y:S05]  /*0220*/  BRA.U !UP2, `(.L_x_1) ;  /* 0x000000050a587547 */ /* 0x000fea000b800000 */
[----:B------:R-:W-:Y:S01]  /*0230*/  IMAD R21, R7, 0x2710, R6 ;  /* 0x0000271007157824 */ /* 0x000fe200078e0206 */
[----:B------:R-:W-:Y:S01]  /*0240*/  UMOV UR6, UR9 ;  /* 0x0000000900067c82 */ /* 0x000fe20008000000 */
[----:B------:R-:W-:Y:S01]  /*0250*/  IMAD.MOV.U32 R20, RZ, RZ, R2 ;  /* 0x000000ffff147224 */ /* 0x000fe200078e0002 */
[----:B------:R-:W-:-:S06]  /*0260*/  UMOV UR7, UR5 ;  /* 0x0000000500077c82 */ /* 0x000fcc0008000000 */
.L_x_2:
[----:B------:R-:W-:Y:S02]  /*0270*/  VIMNMX.U32 R8, PT, PT, R7, R20, !PT ;  /* 0x0000001407087248 */ /* 0x000fe40007fe0000 */
[--C-:B------:R-:W-:Y:S02]  /*0280*/  VIADDMNMX.U32 R10, R20, 0x3, R7.reuse, !PT ;  /* 0x00000003140a7846 */ /* 0x100fe40007800007 */
[----:B------:R-:W-:Y:S02]  /*0290*/  ISETP.GT.U32.AND P0, PT, R8, 0x270f, PT ;  /* 0x0000270f0800780c */ /* 0x000fe40003f04070 */
[----:B------:R-:W-:Y:S02]  /*02a0*/  VIADDMNMX.U32 R8, R20, 0x1, R7, !PT ;  /* 0x0000000114087846 */ /* 0x000fe40007800007 */
[----:B------:R-:W-:Y:S02]  /*02b0*/  ISETP.GT.U32.AND P6, PT, R10, 0x270f, PT ;  /* 0x0000270f0a00780c */ /* 0x000fe40003fc4070 */
[----:B------:R-:W-:-:S02]  /*02c0*/  ISETP.GT.U32.AND P1, PT, R8, 0x270f, PT ;  /* 0x0000270f0800780c */ /* 0x000fc40003f24070 */
[C-C-:B------:R-:W-:Y:S02]  /*02d0*/  VIADDMNMX.U32 R8, R20.reuse, 0x2, R7.reuse, !PT ;  /* 0x0000000214087846 */ /* 0x140fe40007800007 */
[--C-:B------:R-:W-:Y:S02]  /*02e0*/  VIADDMNMX.U32 R10, R20, 0x4, R7.reuse, !PT ;  /* 0x00000004140a7846 */ /* 0x100fe40007800007 */
[----:B------:R-:W-:Y:S01]  /*02f0*/  ISETP.GT.U32.AND P2, PT, R8, 0x270f, PT ;  /* 0x0000270f0800780c */ /* 0x000fe20003f44070 */
[C---:B------:R-:W-:Y:S01]  /*0300*/  @!P0 VIADD R11, R21.reuse, 0xfffffffd ;  /* 0xfffffffd150b8836 */ /* 0x040fe20000000000 */
[----:B------:R-:W0:Y:S01]  /*0310*/  @!P0 LDC.64 R8, c[0x0][0x380] ;  /* 0x0000e000ff088b82 */ /* 0x000e220000000a00 */
[----:B------:R-:W-:Y:S02]  /*0320*/  ISETP.GT.U32.AND P3, PT, R10, 0x270f, PT ;  /* 0x0000270f0a00780c */ /* 0x000fe40003f64070 */
[----:B------:R-:W-:Y:S02]  /*0330*/  VIADDMNMX.U32 R10, R20, 0x5, R7, !PT ;  /* 0x00000005140a7846 */ /* 0x000fe40007800007 */
[----:B------:R-:W-:-:S02]  /*0340*/  @!P1 IADD3 R25, PT, PT, R21, -0x2, RZ ;  /* 0xfffffffe15199810 */ /* 0x000fc40007ffe0ff */
[----:B------:R-:W-:Y:S01]  /*0350*/  ISETP.GT.U32.AND P4, PT, R10, 0x270f, PT ;  /* 0x0000270f0a00780c */ /* 0x000fe20003f84070 */
[----:B------:R-:W1:Y:S01]  /*0360*/  @!P1 LDC.64 R18, c[0x0][0x380] ;  /* 0x0000e000ff129b82 */ /* 0x000e620000000a00 */
[----:B------:R-:W-:Y:S02]  /*0370*/  P2R R22, PR, RZ, 0x40 ;  /* 0x00000040ff167803 */ /* 0x000fe40000000000 */
[----:B------:R-:W-:-:S05]  /*0380*/  P2R R23, PR, RZ, 0x1 ;  /* 0x00000001ff177803 */ /* 0x000fca0000000000 */
[----:B------:R-:W2:Y:S08]  /*0390*/  @!P2 LDC.64 R16, c[0x0][0x380] ;  /* 0x0000e000ff10ab82 */ /* 0x000eb00000000a00 */
[----:B------:R-:W3:Y:S01]  /*03a0*/  @!P6 LDC.64 R14, c[0x0][0x380] ;  /* 0x0000e000ff0eeb82 */ /* 0x000ee20000000a00 */
[----:B0-----:R-:W-:-:S05]  /*03b0*/  @!P0 IADD3 R8, P5, PT, R11, R8, RZ ;  /* 0x000000080b088210 */ /* 0x001fca0007fbe0ff */
[----:B------:R-:W-:Y:S02]  /*03c0*/  @!P0 IMAD.X R9, RZ, RZ, R9, P5 ;  /* 0x000000ffff098224 */ /* 0x000fe400028e0609 */
[----:B------:R-:W0:Y:S01]  /*03d0*/  @!P3 LDC.64 R12, c[0x0][0x380] ;  /* 0x0000e000ff0cbb82 */ /* 0x000e220000000a00 */
[----:B-1----:R-:W-:Y:S01]  /*03e0*/  @!P1 IADD3 R18, P5, PT, R25, R18, RZ ;  /* 0x0000001219129210 */ /* 0x002fe20007fbe0ff */
[----:B------:R-:W-:-:S04]  /*03f0*/  @!P2 VIADD R25, R21, 0xffffffff ;  /* 0xffffffff1519a836 */ /* 0x000fc80000000000 */
[----:B------:R-:W-:Y:S02]  /*0400*/  @!P1 IMAD.X R19, RZ, RZ, R19, P5 ;  /* 0x000000ffff139224 */ /* 0x000fe400028e0613 */
[----:B------:R-:W1:Y:S01]  /*0410*/  @!P4 LDC.64 R10, c[0x0][0x380] ;  /* 0x0000e000ff0acb82 */ /* 0x000e620000000a00 */
[----:B--2---:R-:W-:Y:S02]  /*0420*/  @!P2 IADD3 R16, P5, PT, R25, R16, RZ ;  /* 0x000000101910a210 */ /* 0x004fe40007fbe0ff */
[C---:B------:R-:W-:Y:S01]  /*0430*/  @!P3 IADD3 R25, PT, PT, R21.reuse, 0x1, RZ ;  /* 0x000000011519b810 */ /* 0x040fe20007ffe0ff */
[----:B------:R-:W2:Y:S02]  /*0440*/  @!P1 LDG.E.U8 R18, desc[UR10][R18.64] ;  /* 0x0000000a12129981 */ /* 0x000ea4000c1e1100 */
[----:B------:R-:W-:Y:S01]  /*0450*/  @!P2 IMAD.X R17, RZ, RZ, R17, P5 ;  /* 0x000000ffff11a224 */ /* 0x000fe200028e0611 */
[----:B---3--:R-:W-:-:S04]  /*0460*/  @!P6 IADD3 R14, P5, PT, R21, R14, RZ ;  /* 0x0000000e150ee210 */ /* 0x008fc80007fbe0ff */
[----:B------:R-:W3:Y:S01]  /*0470*/  @!P2 LDG.E.U8 R16, desc[UR10][R16.64] ;  /* 0x0000000a1010a981 */ /* 0x000ee2000c1e1100 */
[----:B------:R-:W-:Y:S01]  /*0480*/  @!P6 IMAD.X R15, RZ, RZ, R15, P5 ;  /* 0x000000ffff0fe224 */ /* 0x000fe200028e060f */
[----:B0-----:R-:W-:Y:S01]  /*0490*/  @!P3 IADD3 R12, P5, PT, R25, R12, RZ ;  /* 0x0000000c190cb210 */ /* 0x001fe20007fbe0ff */
[----:B------:R-:W-:-:S04]  /*04a0*/  @!P4 VIADD R25, R21, 0x2 ;  /* 0x000000021519c836 */ /* 0x000fc80000000000 */
[----:B------:R-:W-:Y:S01]  /*04b0*/  @!P3 IMAD.X R13, RZ, RZ, R13, P5 ;  /* 0x000000ffff0db224 */ /* 0x000fe200028e060d */
[----:B-1----:R-:W-:Y:S02]  /*04c0*/  @!P4 IADD3 R24, P5, PT, R25, R10, RZ ;  /* 0x0000000a1918c210 */ /* 0x002fe40007fbe0ff */
[----:B------:R-:W-:Y:S02]  /*04d0*/  VIADDMNMX.U32 R10, R20, 0x6, R7, !PT ;  /* 0x00000006140a7846 */ /* 0x000fe40007800007 */
[----:B------:R-:W4:Y:S01]  /*04e0*/  @!P3 LDG.E.U8 R12, desc[UR10][R12.64] ;  /* 0x0000000a0c0cb981 */ /* 0x000f22000c1e1100 */
[----:B------:R-:W-:Y:S01]  /*04f0*/  @!P4 IMAD.X R25, RZ, RZ, R11, P5 ;  /* 0x000000ffff19c224 */ /* 0x000fe200028e060b */
[----:B------:R-:W-:-:S04]  /*0500*/  ISETP.GT.U32.AND P5, PT, R10, 0x270f, PT ;  /* 0x0000270f0a00780c */ /* 0x000fc80003fa4070 */
[----:B------:R-:W5:Y:S09]  /*0510*/  @!P4 LDG.E.U8 R24, desc[UR10][R24.64] ;  /* 0x0000000a1818c981 */ /* 0x000f72000c1e1100 */
[----:B------:R-:W0:Y:S01]  /*0520*/  @!P5 LDC.64 R10, c[0x0][0x380] ;  /* 0x0000e000ff0adb82 */ /* 0x000e220000000a00 */
[----:B------:R-:W-:-:S04]  /*0530*/  @!P5 IADD3 R27, PT, PT, R21, 0x3, RZ ;  /* 0x00000003151bd810 */ /* 0x000fc80007ffe0ff */
[----:B0-----:R-:W-:Y:S02]  /*0540*/  @!P5 IADD3 R26, P6, PT, R27, R10, RZ ;  /* 0x0000000a1b1ad210 */ /* 0x001fe40007fde0ff */
[----:B------:R-:W-:-:S03]  /*0550*/  VIADDMNMX.U32 R10, R20, 0x7, R7, !PT ;  /* 0x00000007140a7846 */ /* 0x000fc60007800007 */
[----:B------:R-:W-:Y:S01]  /*0560*/  @!P5 IMAD.X R27, RZ, RZ, R11, P6 ;  /* 0x000000ffff1bd224 */ /* 0x000fe200030e060b */
[----:B------:R-:W-:-:S04]  /*0570*/  ISETP.GT.U32.AND P6, PT, R10, 0x270f, PT ;  /* 0x0000270f0a00780c */ /* 0x000fc80003fc4070 */
[----:B------:R-:W5:Y:S09]  /*0580*/  @!P5 LDG.E.U8 R26, desc[UR10][R26.64] ;  /* 0x0000000a1a1ad981 */ /* 0x000f72000c1e1100 */
[----:B------:R-:W0:Y:S01]  /*0590*/  @!P6 LDC.64 R10, c[0x0][0x380] ;  /* 0x0000e000ff0aeb82 */ /* 0x000e220000000a00 */
[----:B------:R-:W-:-:S05]  /*05a0*/  @!P6 VIADD R29, R21, 0x4 ;  /* 0x00000004151de836 */ /* 0x000fca0000000000 */
[----:B0-----:R-:W-:-:S05]  /*05b0*/  @!P6 IADD3 R10, P0, PT, R29, R10, RZ ;  /* 0x0000000a1d0ae210 */ /* 0x001fca0007f1e0ff */
[----:B------:R-:W-:Y:S01]  /*05c0*/  @!P6 IMAD.X R11, RZ, RZ, R11, P0 ;  /* 0x000000ffff0be224 */ /* 0x000fe200000e060b */
[----:B------:R-:W-:-:S04]  /*05d0*/  ISETP.NE.AND P0, PT, R23, RZ, PT ;  /* 0x000000ff1700720c */ /* 0x000fc80003f05270 */
[----:B------:R-:W5:Y:S09]  /*05e0*/  @!P6 LDG.E.U8 R10, desc[UR10][R10.64] ;  /* 0x0000000a0a0ae981 */ /* 0x000f72000c1e1100 */
[----:B------:R-:W2:Y:S01]  /*05f0*/  @!P0 LDG.E.U8 R8, desc[UR10][R8.64] ;  /* 0x0000000a08088981 */ /* 0x000ea2000c1e1100 */
[----:B------:R-:W-:Y:S01]  /*0600*/  @!P0 IADD3 R4, PT, PT, R4, 0x1, RZ ;  /* 0x0000000104048810 */ /* 0x000fe20007ffe0ff */
[----:B--2---:R-:W-:Y:S01]  /*0610*/  @!P0 IMAD.IADD R5, R5, 0x1, R8 ;  /* 0x0000000105058824 */ /* 0x004fe200078e0208 */
[----:B------:R-:W-:-:S13]  /*0620*/  ISETP.NE.AND P0, PT, R22, RZ, PT ;  /* 0x000000ff1600720c */ /* 0x000fda0003f05270 */
[----:B------:R-:W2:Y:S01]  /*0630*/  @!P0 LDG.E.U8 R14, desc[UR10][R14.64] ;  /* 0x0000000a0e0e8981 */ /* 0x000ea2000c1e1100 */
[----:B------:R-:W-:Y:S02]  /*0640*/  @!P1 IMAD.IADD R5, R5, 0x1, R18 ;  /* 0x0000000105059824 */ /* 0x000fe400078e0212 */
[----:B------:R-:W-:Y:S02]  /*0650*/  @!P1 VIADD R4, R4, 0x1 ;  /* 0x0000000104049836 */ /* 0x000fe40000000000 */
[----:B---3--:R-:W-:Y:S02]  /*0660*/  @!P2 IMAD.IADD R5, R5, 0x1, R16 ;  /* 0x000000010505a824 */ /* 0x008fe400078e0210 */
[----:B------:R-:W-:Y:S01]  /*0670*/  @!P2 VIADD R4, R4, 0x1 ;  /* 0x000000010404a836 */ /* 0x000fe20000000000 */
[----:B------:R-:W-:-:S03]  /*0680*/  UIADD3 UR6, UPT, UPT, UR6, 0x8, URZ ;  /* 0x0000000806067890 */ /* 0x000fc6000fffe0ff */
[----:B------:R-:W-:Y:S01]  /*0690*/  @!P0 VIADD R4, R4, 0x1 ;  /* 0x0000000104048836 */ /* 0x000fe20000000000 */
[----:B------:R-:W-:-:S03]  /*06a0*/  UISETP.NE.AND UP2, UPT, UR6, URZ, UPT ;  /* 0x000000ff0600728c */ /* 0x000fc6000bf45270 */
[----:B------:R-:W-:-:S05]  /*06b0*/  @!P3 VIADD R4, R4, 0x1 ;  /* 0x000000010404b836 */ /* 0x000fca0000000000 */
[----:B------:R-:W-:Y:S01]  /*06c0*/  @!P4 IADD3 R4, PT, PT, R4, 0x1, RZ ;  /* 0x000000010404c810 */ /* 0x000fe20007ffe0ff */
[----:B------:R-:W-:-:S04]  /*06d0*/  VIADD R20, R20, 0x8 ;  /* 0x0000000814147836 */ /* 0x000fc80000000000 */
[----:B------:R-:W-:Y:S01]  /*06e0*/  @!P5 VIADD R4, R4, 0x1 ;  /* 0x000000010404d836 */ /* 0x000fe20000000000 */
[----:B------:R-:W-:-:S03]  /*06f0*/  IADD3 R21, PT, PT, R21, 0x8, RZ ;  /* 0x0000000815157810 */ /* 0x000fc60007ffe0ff */
[----:B------:R-:W-:Y:S01]  /*0700*/  @!P6 VIADD R4, R4, 0x1 ;  /* 0x000000010404e836 */ /* 0x000fe20000000000 */
[----:B------:R-:W-:Y:S01]  /*0710*/  UIADD3 UR7, UPT, UPT, UR7, 0x8, URZ ;  /* 0x0000000807077890 */ /* 0x000fe2000fffe0ff */
[----:B--2---:R-:W-:-:S05]  /*0720*/  @!P0 IADD3 R5, PT, PT, R5, R14, RZ ;  /* 0x0000000e05058210 */ /* 0x004fca0007ffe0ff */
[----:B----4-:R-:W-:-:S04]  /*0730*/  @!P3 IMAD.IADD R5, R5, 0x1, R12 ;  /* 0x000000010505b824 */ /* 0x010fc800078e020c */
[----:B-----5:R-:W-:-:S04]  /*0740*/  @!P4 IMAD.IADD R5, R5, 0x1, R24 ;  /* 0x000000010505c824 */ /* 0x020fc800078e0218 */
[----:B------:R-:W-:-:S04]  /*0750*/  @!P5 IMAD.IADD R5, R5, 0x1, R26 ;  /* 0x000000010505d824 */ /* 0x000fc800078e021a */
[----:B------:R-:W-:Y:S01]  /*0760*/  @!P6 IMAD.IADD R5, R5, 0x1, R10 ;  /* 0x000000010505e824 */ /* 0x000fe200078e020a */
[----:B------:R-:W-:Y:S06]  /*0770*/  BRA.U UP2, `(.L_x_2) ;  /* 0xfffffff902bc7547 */ /* 0x000fec000b83ffff */
[----:B------:R-:W-:-:S12]  /*0780*/  UIADD3 UR6, UPT, UPT, UR7, -0x3, URZ ;  /* 0xfffffffd07067890 */ /* 0x000fd8000fffe0ff */
.L_x_1:
[----:B------:R-:W0:Y:S02]  /*0790*/  LDCU UR7, c[0x0][0x390] ;  /* 0x00007200ff0777ac */ /* 0x000e240008000800 */
[----:B0-----:R-:W-:Y:S01]  /*07a0*/  ULOP3.LUT UP2, URZ, UR7, 0x1, URZ, 0xc0, !UPT ;  /* 0x0000000107ff7892 */ /* 0x001fe2000f84c0ff */
[----:B------:R-:W-:Y:S10]  /*07b0*/  BRA.U !UP1, `(.L_x_3) ;  /* 0x0000000109a47547 */ /* 0x000ff4000b800000 */
[----:B------:R-:W-:-:S04]  /*07c0*/  VIADD R16, R3, UR6 ;  /* 0x0000000603107c36 */ /* 0x000fc80008000000 */
[C---:B------:R-:W-:Y:S01]  /*07d0*/  VIADD R18, R16.reuse, 0x1 ;  /* 0x0000000110127836 */ /* 0x040fe20000000000 */
[C---:B------:R-:W-:Y:S01]  /*07e0*/  VIMNMX.U32 R8, PT, PT, R7.reuse, R16, !PT ;  /* 0x0000001007087248 */ /* 0x040fe20007fe0000 */
[C---:B------:R-:W-:Y:S01]  /*07f0*/  VIADD R20, R16.reuse, 0x2 ;  /* 0x0000000210147836 */ /* 0x040fe20000000000 */
[----:B------:R-:W-:Y:S02]  /*0800*/  IADD3 R22, PT, PT, R16, 0x3, RZ ;  /* 0x0000000310167810 */ /* 0x000fe40007ffe0ff */
[----:B------:R-:W-:Y:S02]  /*0810*/  VIMNMX.U32 R9, PT, PT, R7, R18, !PT ;  /* 0x0000001207097248 */ /* 0x000fe40007fe0000 */
[----:B------:R-:W-:Y:S02]  /*0820*/  ISETP.GT.U32.AND P3, PT, R8, 0x270f, PT ;  /* 0x0000270f0800780c */ /* 0x000fe40003f64070 */
[----:B------:R-:W-:Y:S02]  /*0830*/  ISETP.GT.U32.AND P2, PT, R9, 0x270f, PT ;  /* 0x0000270f0900780c */ /* 0x000fe40003f44070 */
[----:B------:R-:W-:-:S04]  /*0840*/  VIMNMX.U32 R8, PT, PT, R7, R20, !PT ;  /* 0x0000001407087248 */ /* 0x000fc80007fe0000 */
[----:B------:R-:W-:Y:S02]  /*0850*/  ISETP.GT.U32.AND P1, PT, R8, 0x270f, PT ;  /* 0x0000270f0800780c */ /* 0x000fe40003f24070 */
[----:B------:R-:W-:-:S03]  /*0860*/  VIMNMX.U32 R8, PT, PT, R7, R22, !PT ;  /* 0x0000001607087248 */ /* 0x000fc60007fe0000 */
[----:B------:R-:W0:Y:S01]  /*0870*/  @!P3 LDC.64 R14, c[0x0][0x380] ;  /* 0x0000e000ff0ebb82 */ /* 0x000e220000000a00 */
[----:B------:R-:W-:Y:S01]  /*0880*/  ISETP.GT.U32.AND P0, PT, R8, 0x270f, PT ;  /* 0x0000270f0800780c */ /* 0x000fe20003f04070 */
[C---:B------:R-:W-:Y:S02]  /*0890*/  @!P3 IMAD R17, R7.reuse, 0x2710, R16 ;  /* 0x000027100711b824 */ /* 0x040fe400078e0210 */
[----:B------:R-:W-:-:S04]  /*08a0*/  @!P2 IMAD R19, R7, 0x2710, R18 ;  /* 0x000027100713a824 */ /* 0x000fc800078e0212 */
[----:B------:R-:W1:Y:S08]  /*08b0*/  @!P2 LDC.64 R10, c[0x0][0x380] ;  /* 0x0000e000ff0aab82 */ /* 0x000e700000000a00 */
[----:B------:R-:W2:Y:S08]  /*08c0*/  @!P1 LDC.64 R12, c[0x0][0x380] ;  /* 0x0000e000ff0c9b82 */ /* 0x000eb00000000a00 */
[----:B------:R-:W3:Y:S01]  /*08d0*/  @!P0 LDC.64 R8, c[0x0][0x380] ;  /* 0x0000e000ff088b82 */ /* 0x000ee20000000a00 */
[----:B0-----:R-:W-:Y:S01]  /*08e0*/  @!P3 IADD3 R14, P4, PT, R17, R14, RZ ;  /* 0x0000000e110eb210 */ /* 0x001fe20007f9e0ff */
[----:B------:R-:W-:-:S04]  /*08f0*/  @!P1 IMAD R17, R7, 0x2710, R20 ;  /* 0x0000271007119824 */ /* 0x000fc800078e0214 */
[----:B------:R-:W-:Y:S01]  /*0900*/  @!P3 IMAD.X R15, RZ, RZ, R15, P4 ;  /* 0x000000ffff0fb224 */ /* 0x000fe200020e060f */
[----:B-1----:R-:W-:Y:S01]  /*0910*/  @!P2 IADD3 R10, P5, PT, R19, R10, RZ ;  /* 0x0000000a130aa210 */ /* 0x002fe20007fbe0ff */
[----:B------:R-:W-:-:S03]  /*0920*/  @!P0 IMAD R19, R7, 0x2710, R22 ;  /* 0x0000271007138824 */ /* 0x000fc600078e0216 */
[----:B------:R-:W4:Y:S01]  /*0930*/  @!P3 LDG.E.U8 R14, desc[UR10][R14.64] ;  /* 0x0000000a0e0eb981 */ /* 0x000f22000c1e1100 */
[----:B------:R-:W-:Y:S01]  /*0940*/  @!P2 IMAD.X R11, RZ, RZ, R11, P5 ;  /* 0x000000ffff0ba224 */ /* 0x000fe200028e060b */
[----:B--2---:R-:W-:-:S04]  /*0950*/  @!P1 IADD3 R12, P4, PT, R17, R12, RZ ;  /* 0x0000000c110c9210 */ /* 0x004fc80007f9e0ff */
[----:B------:R-:W2:Y:S01]  /*0960*/  @!P2 LDG.E.U8 R10, desc[UR10][R10.64] ;  /* 0x0000000a0a0aa981 */ /* 0x000ea2000c1e1100 */
[----:B------:R-:W-:Y:S01]  /*0970*/  @!P1 IMAD.X R13, RZ, RZ, R13, P4 ;  /* 0x000000ffff0d9224 */ /* 0x000fe200020e060d */
[----:B---3--:R-:W-:-:S04]  /*0980*/  @!P0 IADD3 R8, P5, PT, R19, R8, RZ ;  /* 0x0000000813088210 */ /* 0x008fc80007fbe0ff */
[----:B------:R-:W3:Y:S01]  /*0990*/  @!P1 LDG.E.U8 R12, desc[UR10][R12.64] ;  /* 0x0000000a0c0c9981 */ /* 0x000ee2000c1e1100 */
[----:B------:R-:W-:-:S05]  /*09a0*/  @!P0 IMAD.X R9, RZ, RZ, R9, P5 ;  /* 0x000000ffff098224 */ /* 0x000fca00028e0609 */
[----:B------:R-:W5:Y:S01]  /*09b0*/  @!P0 LDG.E.U8 R8, desc[UR10][R8.64] ;  /* 0x0000000a08088981 */ /* 0x000f62000c1e1100 */
[----:B------:R-:W-:-:S05]  /*09c0*/  @!P3 IADD3 R4, PT, PT, R4, 0x1, RZ ;  /* 0x000000010404b810 */ /* 0x000fca0007ffe0ff */
[----:B------:R-:W-:-:S04]  /*09d0*/  @!P2 VIADD R4, R4, 0x1 ;  /* 0x000000010404a836 */ /* 0x000fc80000000000 */
[----:B------:R-:W-:Y:S01]  /*09e0*/  @!P1 VIADD R4, R4, 0x1 ;  /* 0x0000000104049836 */ /* 0x000fe20000000000 */
[----:B------:R-:W-:-:S03]  /*09f0*/  UIADD3 UR6, UPT, UPT, UR6, 0x4, URZ ;  /* 0x0000000406067890 */ /* 0x000fc6000fffe0ff */
[----:B------:R-:W-:Y:S02]  /*0a00*/  @!P0 VIADD R4, R4, 0x1 ;  /* 0x0000000104048836 */ /* 0x000fe40000000000 */
[----:B----4-:R-:W-:-:S04]  /*0a10*/  @!P3 IMAD.IADD R5, R5, 0x1, R14 ;  /* 0x000000010505b824 */ /* 0x010fc800078e020e */
[----:B--2---:R-:W-:-:S05]  /*0a20*/  @!P2 IMAD.IADD R5, R5, 0x1, R10 ;  /* 0x000000010505a824 */ /* 0x004fca00078e020a */
[----:B---3--:R-:W-:-:S05]  /*0a30*/  @!P1 IADD3 R5, PT, PT, R5, R12, RZ ;  /* 0x0000000c05059210 */ /* 0x008fca0007ffe0ff */
[----:B-----5:R-:W-:-:S07]  /*0a40*/  @!P0 IMAD.IADD R5, R5, 0x1, R8 ;  /* 0x0000000105058824 */ /* 0x020fce00078e0208 */
.L_x_3:
[----:B------:R-:W-:Y:S05]  /*0a50*/  BRA.U !UP2, `(.L_x_4) ;  /* 0x000000010a547547 */ /* 0x000fea000b800000 */
[----:B------:R-:W-:-:S04]  /*0a60*/  VIADD R14, R3, UR6 ;  /* 0x00000006030e7c36 */ /* 0x000fc80008000000 */
[----:B------:R-:W-:Y:S01]  /*0a70*/  VIADD R12, R14, 0x1 ;  /* 0x000000010e0c7836 */ /* 0x000fe20000000000 */
[----:B------:R-:W-:-:S04]  /*0a80*/  VIMNMX.U32 R8, PT, PT, R7, R14, !PT ;  /* 0x0000000e07087248 */ /* 0x000fc80007fe0000 */
[----:B------:R-:W-:Y:S02]  /*0a90*/  VIMNMX.U32 R9, PT, PT, R7, R12, !PT ;  /* 0x0000000c07097248 */ /* 0x000fe40007fe0000 */
[----:B------:R-:W-:Y:S02]  /*0aa0*/  ISETP.GT.U32.AND P0, PT, R8, 0x270f, PT ;  /* 0x0000270f0800780c */ /* 0x000fe40003f04070 */
[----:B------:R-:W-:-:S11]  /*0ab0*/  ISETP.GT.U32.AND P1, PT, R9, 0x270f, PT ;  /* 0x0000270f0900780c */ /* 0x000fd60003f24070 */
[----:B------:R-:W0:Y:S01]  /*0ac0*/  @!P0 LDC.64 R8, c[0x0][0x380] ;  /* 0x0000e000ff088b82 */ /* 0x000e220000000a00 */
[C---:B------:R-:W-:Y:S02]  /*0ad0*/  @!P0 IMAD R13, R7.reuse, 0x2710, R14 ;  /* 0x00002710070d8824 */ /* 0x040fe400078e020e */
[----:B------:R-:W-:-:S05]  /*0ae0*/  @!P1 IMAD R15, R7, 0x2710, R12 ;  /* 0x00002710070f9824 */ /* 0x000fca00078e020c */
[----:B------:R-:W1:Y:S01]  /*0af0*/  @!P1 LDC.64 R10, c[0x0][0x380] ;  /* 0x0000e000ff0a9b82 */ /* 0x000e620000000a00 */
[----:B0-----:R-:W-:-:S04]  /*0b00*/  @!P0 IADD3 R8, P2, PT, R13, R8, RZ ;  /* 0x000000080d088210 */ /* 0x001fc80007f5e0ff */
[----:B------:R-:W-:Y:S02]  /*0b10*/  @!P0 IADD3.X R9, PT, PT, RZ, R9, RZ, P2, !PT ;  /* 0x00000009ff098210 */ /* 0x000fe400017fe4ff */
[----:B-1----:R-:W-:-:S03]  /*0b20*/  @!P1 IADD3 R10, P3, PT, R15, R10, RZ ;  /* 0x0000000a0f0a9210 */ /* 0x002fc60007f7e0ff */
[----:B------:R-:W2:Y:S02]  /*0b30*/  @!P0 LDG.E.U8 R8, desc[UR10][R8.64] ;  /* 0x0000000a08088981 */ /* 0x000ea4000c1e1100 */
[----:B------:R-:W-:-:S05]  /*0b40*/  @!P1 IMAD.X R11, RZ, RZ, R11, P3 ;  /* 0x000000ffff0b9224 */ /* 0x000fca00018e060b */
[----:B------:R-:W3:Y:S01]  /*0b50*/  @!P1 LDG.E.U8 R10, desc[UR10][R10.64] ;  /* 0x0000000a0a0a9981 */ /* 0x000ee2000c1e1100 */
[----:B------:R-:W-:Y:S01]  /*0b60*/  @!P0 VIADD R4, R4, 0x1 ;  /* 0x0000000104048836 */ /* 0x000fe20000000000 */
[----:B------:R-:W-:-:S03]  /*0b70*/  UIADD3 UR6, UPT, UPT, UR6, 0x2, URZ ;  /* 0x0000000206067890 */ /* 0x000fc6000fffe0ff */
[----:B------:R-:W-:Y:S02]  /*0b80*/  @!P1 VIADD R4, R4, 0x1 ;  /* 0x0000000104049836 */ /* 0x000fe40000000000 */
[----:B--2---:R-:W-:-:S05]  /*0b90*/  @!P0 IMAD.IADD R5, R5, 0x1, R8 ;  /* 0x0000000105058824 */ /* 0x004fca00078e0208 */
[----:B---3--:R-:W-:-:S07]  /*0ba0*/  @!P1 IADD3 R5, PT, PT, R5, R10, RZ ;  /* 0x0000000a05059210 */ /* 0x008fce0007ffe0ff */
.L_x_4:
[----:B------:R-:W-:Y:S01]  /*0bb0*/  VIADD R8, R3, UR6 ;  /* 0x0000000603087c36 */ /* 0x000fe20008000000 */
[----:B------:R-:W-:Y:S04]  /*0bc0*/  BSSY.RECONVERGENT B0, `(.L_x_5) ;  /* 0x000000b000007945 */ /* 0x000fe80003800200 */
[----:B------:R-:W-:-:S04]  /*0bd0*/  VIMNMX.U32 R9, PT, PT, R7, R8, !PT ;  /* 0x0000000807097248 */ /* 0x000fc80007fe0000 */
[----:B------:R-:W-:-:S13]  /*0be0*/  ISETP.GT.U32.AND P0, PT, R9, 0x270f, PT ;  /* 0x0000270f0900780c */ /* 0x000fda0003f04070 */
[----:B------:R-:W-:Y:S05]  /*0bf0*/  @P0 BRA `(.L_x_6) ;  /* 0x00000000001c0947 */ /* 0x000fea0003800000 */
[----:B------:R-:W0:Y:S01]  /*0c00*/  LDCU.64 UR6, c[0x0][0x380] ;  /* 0x00007000ff0677ac */ /* 0x000e220008000a00 */
[----:B------:R-:W-:-:S05]  /*0c10*/  IMAD R7, R7, 0x2710, R8 ;  /* 0x0000271007077824 */ /* 0x000fca00078e0208 */
[----:B0-----:R-:W-:-:S05]  /*0c20*/  IADD3 R8, P0, PT, R7, UR6, RZ ;  /* 0x0000000607087c10 */ /* 0x001fca000ff1e0ff */
[----:B------:R-:W-:-:S05]  /*0c30*/  IMAD.X R9, RZ, RZ, UR7, P0 ;  /* 0x00000007ff097e24 */ /* 0x000fca00080e06ff */
[----:B------:R-:W2:Y:S01]  /*0c40*/  LDG.E.U8 R8, desc[UR10][R8.64] ;  /* 0x0000000a08087981 */ /* 0x000ea2000c1e1100 */
[----:B------:R-:W-:Y:S02]  /*0c50*/  VIADD R4, R4, 0x1 ;  /* 0x0000000104047836 */ /* 0x000fe40000000000 */
[----:B--2---:R-:W-:-:S07]  /*0c60*/  IMAD.IADD R5, R5, 0x1, R8 ;  /* 0x0000000105057824 */ /* 0x004fce00078e0208 */
.L_x_6:
[----:B------:R-:W-:Y:S05]  /*0c70*/  BSYNC.RECONVERGENT B0 ;  /* 0x0000000000007941 */ /* 0x000fea0003800200 */
.L_x_5:
[----:B------:R-:W-:Y:S05]  /*0c80*/  BRA.U UP0, `(.L_x_7) ;  /* 0xfffffff500487547 */ /* 0x000fea000b83ffff */
[-C--:B------:R-:W-:Y:S02]  /*0c90*/  IABS R9, R4.reuse ;  /* 0x0000000400097213 */ /* 0x080fe40000000000 */
[----:B------:R-:W-:Y:S02]  /*0ca0*/  IABS R10, R5 ;  /* 0x00000005000a7213 */ /* 0x000fe40000000000 */
[----:B------:R-:W0:Y:S01]  /*0cb0*/  I2F.RP R2, R9 ;  /* 0x0000000900027306 */ /* 0x000e220000209400 */
[-C--:B------:R-:W-:Y:S02]  /*0cc0*/  IABS R12, R4.reuse ;  /* 0x00000004000c7213 */ /* 0x080fe40000000000 */
[----:B------:R-:W-:-:S04]  /*0cd0*/  LOP3.LUT R5, R5, R4, RZ, 0x3c, !PT ;  /* 0x0000000405057212 */ /* 0x000fc800078e3cff */
[----:B------:R-:W-:Y:S01]  /*0ce0*/  ISETP.GE.AND P2, PT, R5, RZ, PT ;  /* 0x000000ff0500720c */ /* 0x000fe20003f46270 */
[----:B0-----:R-:W0:Y:S02]  /*0cf0*/  MUFU.RCP R2, R2 ;  /* 0x0000000200027308 */ /* 0x001e240000001000 */
[----:B0-----:R-:W-:Y:S01]  /*0d00*/  IADD3 R6, PT, PT, R2, 0xffffffe, RZ ;  /* 0x0ffffffe02067810 */ /* 0x001fe20007ffe0ff */
[----:B------:R-:W-:-:S05]  /*0d10*/  IMAD.MOV R2, RZ, RZ, -R12 ;  /* 0x000000ffff027224 */ /* 0x000fca00078e0a0c */
[----:B------:R0:W1:Y:S02]  /*0d20*/  F2I.FTZ.U32.TRUNC.NTZ R7, R6 ;  /* 0x0000000600077305 */ /* 0x000064000021f000 */
[----:B0-----:R-:W-:Y:S02]  /*0d30*/  IMAD.MOV.U32 R6, RZ, RZ, RZ ;  /* 0x000000ffff067224 */ /* 0x001fe400078e00ff */
[----:B-1----:R-:W-:-:S04]  /*0d40*/  IMAD.MOV R8, RZ, RZ, -R7 ;  /* 0x000000ffff087224 */ /* 0x002fc800078e0a07 */
[----:B------:R-:W-:Y:S02]  /*0d50*/  IMAD R11, R8, R9, RZ ;  /* 0x00000009080b7224 */ /* 0x000fe400078e02ff */
[----:B------:R-:W-:Y:S02]  /*0d60*/  IMAD.MOV.U32 R8, RZ, RZ, R10 ;  /* 0x000000ffff087224 */ /* 0x000fe400078e000a */
[----:B------:R-:W-:-:S06]  /*0d70*/  IMAD.HI.U32 R7, R7, R11, R6 ;  /* 0x0000000b07077227 */ /* 0x000fcc00078e0006 */
[----:B------:R-:W-:-:S04]  /*0d80*/  IMAD.HI.U32 R7, R7, R8, RZ ;  /* 0x0000000807077227 */ /* 0x000fc800078e00ff */
[----:B------:R-:W-:-:S05]  /*0d90*/  IMAD R2, R7, R2, R8 ;  /* 0x0000000207027224 */ /* 0x000fca00078e0208 */
[----:B------:R-:W-:-:S13]  /*0da0*/  ISETP.GT.U32.AND P1, PT, R9, R2, PT ;  /* 0x000000020900720c */ /* 0x000fda0003f24070 */
[-C--:B------:R-:W-:Y:S01]  /*0db0*/  @!P1 IADD3 R2, PT, PT, R2, -R9.reuse, RZ ;  /* 0x8000000902029210 */ /* 0x080fe20007ffe0ff */
[----:B------:R-:W-:Y:S01]  /*0dc0*/  @!P1 VIADD R7, R7, 0x1 ;  /* 0x0000000107079836 */ /* 0x000fe20000000000 */
[----:B------:R-:W-:Y:S02]  /*0dd0*/  ISETP.NE.AND P1, PT, R4, RZ, PT ;  /* 0x000000ff0400720c */ /* 0x000fe40003f25270 */
[----:B------:R-:W-:-:S13]  /*0de0*/  ISETP.GE.U32.AND P0, PT, R2, R9, PT ;  /* 0x000000090200720c */ /* 0x000fda0003f06070 */
[----:B------:R-:W-:-:S04]  /*0df0*/  @P0 VIADD R7, R7, 0x1 ;  /* 0x0000000107070836 */ /* 0x000fc80000000000 */
[----:B------:R-:W-:Y:S01]  /*0e00*/  @!P2 IMAD.MOV R7, RZ, RZ, -R7 ;  /* 0x000000ffff07a224 */ /* 0x000fe200078e0a07 */
[----:B------:R-:W-:-:S07]  /*0e10*/  @!P1 LOP3.LUT R7, RZ, R4, RZ, 0x33, !PT ;  /* 0x00000004ff079212 */ /* 0x000fce00078e33ff */
.L_x_0:
[----:B------:R-:W0:Y:S01]  /*0e20*/  LDCU.64 UR4, c[0x0][0x388] ;  /* 0x00007100ff0477ac */ /* 0x000e220008000a00 */
[----:B------:R-:W-:-:S05]  /*0e30*/  IMAD R0, R0, 0x2710, R3 ;  /* 0x0000271000007824 */ /* 0x000fca00078e0203 */
[----:B0-----:R-:W-:-:S04]  /*0e40*/  IADD3 R2, P0, PT, R0, UR4, RZ ;  /* 0x0000000400027c10 */ /* 0x001fc8000ff1e0ff */
[----:B------:R-:W-:-:S05]  /*0e50*/  LEA.HI.X.SX32 R3, R0, UR5, 0x1, P0 ;  /* 0x0000000500037c11 */ /* 0x000fca00080f0eff */
[----:B------:R-:W-:Y:S01]  /*0e60*/  STG.E.U8 desc[UR10][R2.64], R7 ;  /* 0x0000000702007986 */ /* 0x000fe2000c10110a */
[----:B------:R-:W-:Y:S05]  /*0e70*/  EXIT ;  /* 0x000000000000794d */ /* 0x000fea0003800000 */
.L_x_8:
[----:B------:R-:W-:-:S00]  /*0e80*/  BRA `(.L_x_8) ;  /* 0xfffffffc00fc7947 */ /* 0x000fc0000383ffff */
[----:B------:R-:W-:-:S00]  /*0e90*/  NOP ;  /* 0x0000000000007918 */ /* 0x000fc00000000000 */
        /* <DEDUP_REMOVED lines=14> */
.L_x_9:


//--------------------- .nv.shared.reserved.0     --------------------------
	.section	.nv.shared.reserved.0,"aw",@nobits
	.weak		__nv_reservedSMEM_offset_0_alias
	.size		__nv_reservedSMEM_offset_0_alias, 0, 64
	.other		__nv_reservedSMEM_offset_0_alias,@"STO_CUDA_RESERVED_SHARED STV_DEFAULT"
__nv_reservedSMEM_offset_0_alias:
	.zero		0
	.zero		64


//--------------------- .nv.constant0._Z10blurKernelPhS_i --------------------------
	.section	.nv.constant0._Z10blurKernelPhS_i,"a",@progbits
	.sectionflags	@""
	.align	4
.nv.constant0._Z10blurKernelPhS_i:
	.zero		916


//--------------------- SYMBOLS --------------------------

	.type		.nv.reservedSmem.offset0,@object
	.size		.nv.reservedSmem.offset0,0x4
